//
// Generated by NVIDIA NVVM Compiler
//
// Compiler Build ID: CL-36424714
// Cuda compilation tools, release 13.0, V13.0.88
// Based on NVVM 20.0.0
//

.version 9.0
.target sm_100
.address_size 64

	// .globl	_Z14blockandthreadv
.extern .func  (.param .b32 func_retval0) vprintf
(
	.param .b64 vprintf_param_0,
	.param .b64 vprintf_param_1
)
;
.global .align 1 .b8 $str[16] = {49, 68, 32, 80, 111, 115, 105, 116, 105, 111, 110, 91, 37, 100, 93};
.global .align 1 .b8 $str$1[36] = {50, 68, 32, 80, 111, 115, 105, 116, 105, 111, 110, 91, 37, 100, 44, 37, 100, 93, 32, 45, 62, 32, 49, 68, 32, 73, 110, 100, 101, 120, 58, 32, 37, 100, 10};
.global .align 1 .b8 $str$2[29] = {66, 108, 111, 99, 107, 91, 37, 100, 44, 37, 100, 93, 44, 32, 84, 104, 114, 101, 97, 100, 91, 37, 100, 44, 37, 100, 93, 10};

.visible .entry _Z14blockandthreadv()
{
	.local .align 8 .b8 	__local_depot0[16];
	.reg .b64 	%SP;
	.reg .b64 	%SPL;
	.reg .b32 	%r<9>;
	.reg .b64 	%rd<7>;

	mov.u64 	%SPL, __local_depot0;
	cvta.local.u64 	%SP, %SPL;
	add.u64 	%rd1, %SP, 0;
	add.u64 	%rd2, %SPL, 0;
	mov.u32 	%r1, %tid.x;
	mov.u32 	%r2, %tid.y;
	mov.u32 	%r3, %ntid.x;
	mad.lo.s32 	%r4, %r2, %r3, %r1;
	st.local.u32 	[%rd2], %r1;
	mov.u64 	%rd3, $str;
	cvta.global.u64 	%rd4, %rd3;
	{ // callseq 0, 0
	.param .b64 param0;
	st.param.b64 	[param0], %rd4;
	.param .b64 param1;
	st.param.b64 	[param1], %rd1;
	.param .b32 retval0;
	call.uni (retval0), 
	vprintf, 
	(
	param0, 
	param1
	);
	ld.param.b32 	%r5, [retval0];
	} // callseq 0
	st.local.v2.u32 	[%rd2], {%r2, %r1};
	st.local.u32 	[%rd2+8], %r4;
	mov.u64 	%rd5, $str$1;
	cvta.global.u64 	%rd6, %rd5;
	{ // callseq 1, 0
	.param .b64 param0;
	st.param.b64 	[param0], %rd6;
	.param .b64 param1;
	st.param.b64 	[param1], %rd1;
	.param .b32 retval0;
	call.uni (retval0), 
	vprintf, 
	(
	param0, 
	param1
	);
	ld.param.b32 	%r7, [retval0];
	} // callseq 1
	ret;

}
	// .globl	_Z18multi_block_threadv
.visible .entry _Z18multi_block_threadv()
{
	.local .align 16 .b8 	__local_depot1[16];
	.reg .b64 	%SP;
	.reg .b64 	%SPL;
	.reg .b32 	%r<7>;
	.reg .b64 	%rd<5>;

	mov.u64 	%SPL, __local_depot1;
	cvta.local.u64 	%SP, %SPL;
	add.u64 	%rd1, %SP, 0;
	add.u64 	%rd2, %SPL, 0;
	mov.u32 	%r1, %ctaid.x;
	mov.u32 	%r2, %ctaid.y;
	mov.u32 	%r3, %tid.x;
	mov.u32 	%r4, %tid.y;
	st.local.v4.u32 	[%rd2], {%r1, %r2, %r3, %r4};
	mov.u64 	%rd3, $str$2;
	cvta.global.u64 	%rd4, %rd3;
	{ // callseq 2, 0
	.param .b64 param0;
	st.param.b64 	[param0], %rd4;
	.param .b64 param1;
	st.param.b64 	[param1], %rd1;
	.param .b32 retval0;
	call.uni (retval0), 
	vprintf, 
	(
	param0, 
	param1
	);
	ld.param.b32 	%r5, [retval0];
	} // callseq 2
	ret;

}


// ===== COMPILED SASS (sm_100) =====

	.target	sm_100

	.elftype	@"ET_EXEC"


//--------------------- .note.nv.tkinfo           --------------------------
	.section	.note.nv.tkinfo,"",@"SHT_NOTE"
	.sectionflags	@"SHF_NOTE_NV_TKINFO"
	.tkinfo
        /*0018*/ 	.word	0x00000002
        /*0030*/ 	.string	""
        /*0030*/ 	.string	"ptxas"
        /*0030*/ 	.string	"Cuda compilation tools, release 13.0, V13.0.88"
        /*0030*/ 	.string	"Build cuda_13.0.r13.0/compiler.36424714_0"
        /*0030*/ 	.string	"-arch sm_100 -m 64 "



//--------------------- .note.nv.cuinfo           --------------------------
	.section	.note.nv.cuinfo,"",@"SHT_NOTE"
	.sectionflags	@"SHF_NOTE_NV_CUINFO"
        /*0018*/ 	.short	0x0002
        /*001a*/ 	.short	0x0064
        /*001c*/ 	.short	0x0082
	.zero		2


//--------------------- .nv.info                  --------------------------
	.section	.nv.info,"",@"SHT_CUDA_INFO"
	.align	4


	//----- nvinfo : EIATTR_REGCOUNT
	.align		4
        /*0000*/ 	.byte	0x04, 0x2f
        /*0002*/ 	.short	(.L_4 - .L_3)
	.align		4
.L_3:
        /*0004*/ 	.word	index@(_Z14blockandthreadv)
        /*0008*/ 	.word	0x00000019


	//----- nvinfo : EIATTR_FRAME_SIZE
	.align		4
.L_4:
        /*000c*/ 	.byte	0x04, 0x11
        /*000e*/ 	.short	(.L_6 - .L_5)
	.align		4
.L_5:
        /*0010*/ 	.word	index@(_Z14blockandthreadv)
        /*0014*/ 	.word	0x00000010


	//----- nvinfo : EIATTR_REGCOUNT
	.align		4
.L_6:
        /*0018*/ 	.byte	0x04, 0x2f
        /*001a*/ 	.short	(.L_8 - .L_7)
	.align		4
.L_7:
        /*001c*/ 	.word	index@(_Z18multi_block_threadv)
        /*0020*/ 	.word	0x00000018


	//----- nvinfo : EIATTR_FRAME_SIZE
	.align		4
.L_8:
        /*0024*/ 	.byte	0x04, 0x11
        /*0026*/ 	.short	(.L_10 - .L_9)
	.align		4
.L_9:
        /*0028*/ 	.word	index@(_Z18multi_block_threadv)
        /*002c*/ 	.word	0x00000010


	//----- nvinfo : EIATTR_MIN_STACK_SIZE
	.align		4
.L_10:
        /*0030*/ 	.byte	0x04, 0x12
        /*0032*/ 	.short	(.L_12 - .L_11)
	.align		4
.L_11:
        /*0034*/ 	.word	index@(_Z18multi_block_threadv)
        /*0038*/ 	.word	0x00000010


	//----- nvinfo : EIATTR_MIN_STACK_SIZE
	.align		4
.L_12:
        /*003c*/ 	.byte	0x04, 0x12
        /*003e*/ 	.short	(.L_14 - .L_13)
	.align		4
.L_13:
        /*0040*/ 	.word	index@(_Z14blockandthreadv)
        /*0044*/ 	.word	0x00000010
.L_14:


//--------------------- .nv.compat                --------------------------
	.section	.nv.compat,"",@"SHT_CUDA_COMPAT_INFO"
	.align	4
        /*0000*/ 	.byte	0x02, 0x09, 0x00, 0x00, 0x02, 0x02, 0x01, 0x00, 0x02, 0x05, 0x05, 0x00, 0x03, 0x07, 0x01, 0x01
        /*0010*/ 	.byte	0x02, 0x03, 0x00, 0x00, 0x02, 0x06, 0x01, 0x00, 0x04, 0x0b, 0x08, 0x00, 0x09, 0x00, 0x00, 0x00
        /*0020*/ 	.byte	0x00, 0x00, 0x00, 0x00


//--------------------- .nv.info._Z18multi_block_threadv --------------------------
	.section	.nv.info._Z18multi_block_threadv,"",@"SHT_CUDA_INFO"
	.sectionflags	@""
	.align	4


	//----- nvinfo : EIATTR_CUDA_API_VERSION
	.align		4
        /*0000*/ 	.byte	0x04, 0x37
        /*0002*/ 	.short	(.L_16 - .L_15)
.L_15:
        /*0004*/ 	.word	0x00000082


	//----- nvinfo : EIATTR_SPARSE_MMA_MASK
	.align		4
.L_16:
        /*0008*/ 	.byte	0x03, 0x50
        /*000a*/ 	.short	0x0000


	//----- nvinfo : EIATTR_MAXREG_COUNT
	.align		4
        /*000c*/ 	.byte	0x03, 0x1b
        /*000e*/ 	.short	0x00ff


	//----- nvinfo : EIATTR_EXTERNS
	.align		4
        /*0010*/ 	.byte	0x04, 0x0f
        /*0012*/ 	.short	(.L_18 - .L_17)


	//   ....[0]....
	.align		4
.L_17:
        /*0014*/ 	.word	index@(vprintf)


	//----- nvinfo : EIATTR_MERCURY_ISA_VERSION
	.align		4
.L_18:
        /*0018*/ 	.byte	0x03, 0x5f
        /*001a*/ 	.short	0x0101


	//----- nvinfo : EIATTR_VRC_CTA_INIT_COUNT
	.align		4
        /*001c*/ 	.byte	0x02, 0x4a
	.zero		1
	.zero		1


	//----- nvinfo : EIATTR_SYSCALL_OFFSETS
	.align		4
        /*0020*/ 	.byte	0x04, 0x46
        /*0022*/ 	.short	(.L_20 - .L_19)


	//   ....[0]....
.L_19:
        /*0024*/ 	.word	0x00000110


	//----- nvinfo : EIATTR_EXIT_INSTR_OFFSETS
	.align		4
.L_20:
        /*0028*/ 	.byte	0x04, 0x1c
        /*002a*/ 	.short	(.L_22 - .L_21)


	//   ....[0]....
.L_21:
        /*002c*/ 	.word	0x00000120


	//----- nvinfo : EIATTR_SW_WAR
	.align		4
.L_22:
        /*0030*/ 	.byte	0x04, 0x36
        /*0032*/ 	.short	(.L_24 - .L_23)
.L_23:
        /*0034*/ 	.word	0x00000008
.L_24:


//--------------------- .nv.info._Z14blockandthreadv --------------------------
	.section	.nv.info._Z14blockandthreadv,"",@"SHT_CUDA_INFO"
	.sectionflags	@""
	.align	4


	//----- nvinfo : EIATTR_CUDA_API_VERSION
	.align		4
        /*0000*/ 	.byte	0x04, 0x37
        /*0002*/ 	.short	(.L_26 - .L_25)
.L_25:
        /*0004*/ 	.word	0x00000082


	//----- nvinfo : EIATTR_SPARSE_MMA_MASK
	.align		4
.L_26:
        /*0008*/ 	.byte	0x03, 0x50
        /*000a*/ 	.short	0x0000


	//----- nvinfo : EIATTR_MAXREG_COUNT
	.align		4
        /*000c*/ 	.byte	0x03, 0x1b
        /*000e*/ 	.short	0x00ff


	//----- nvinfo : EIATTR_EXTERNS
	.align		4
        /*0010*/ 	.byte	0x04, 0x0f
        /*0012*/ 	.short	(.L_28 - .L_27)


	//   ....[0]....
	.align		4
.L_27:
        /*0014*/ 	.word	index@(vprintf)


	//----- nvinfo : EIATTR_MERCURY_ISA_VERSION
	.align		4
.L_28:
        /*0018*/ 	.byte	0x03, 0x5f
        /*001a*/ 	.short	0x0101


	//----- nvinfo : EIATTR_VRC_CTA_INIT_COUNT
	.align		4
        /*001c*/ 	.byte	0x02, 0x4a
	.zero		1
	.zero		1


	//----- nvinfo : EIATTR_SYSCALL_OFFSETS
	.align		4
        /*0020*/ 	.byte	0x04, 0x46
        /*0022*/ 	.short	(.L_30 - .L_29)


	//   ....[0]....
.L_29:
        /*0024*/ 	.word	0x00000130


	//   ....[1]....
        /*0028*/ 	.word	0x000001d0


	//----- nvinfo : EIATTR_EXIT_INSTR_OFFSETS
	.align		4
.L_30:
        /*002c*/ 	.byte	0x04, 0x1c
        /*002e*/ 	.short	(.L_32 - .L_31)


	//   ....[0]....
.L_31:
        /*0030*/ 	.word	0x000001e0


	//----- nvinfo : EIATTR_SW_WAR
	.align		4
.L_32:
        /*0034*/ 	.byte	0x04, 0x36
        /*0036*/ 	.short	(.L_34 - .L_33)
.L_33:
        /*0038*/ 	.word	0x00000008
.L_34:


//--------------------- .nv.callgraph             --------------------------
	.section	.nv.callgraph,"",@"SHT_CUDA_CALLGRAPH"
	.align	4
	.sectionentsize	8
	.align		4
        /*0000*/ 	.word	0x00000000
	.align		4
        /*0004*/ 	.word	0xffffffff
	.align		4
        /*0008*/ 	.word	index@(_Z18multi_block_threadv)
	.align		4
        /*000c*/ 	.word	index@(vprintf)
	.align		4
        /*0010*/ 	.word	index@(_Z14blockandthreadv)
	.align		4
        /*0014*/ 	.word	index@(vprintf)
	.align		4
        /*0018*/ 	.word	0x00000000
	.align		4
        /*001c*/ 	.word	0xfffffffe
	.align		4
        /*0020*/ 	.word	0x00000000
	.align		4
        /*0024*/ 	.word	0xfffffffd
	.align		4
        /*0028*/ 	.word	0x00000000
	.align		4
        /*002c*/ 	.word	0xfffffffc


//--------------------- .nv.constant4             --------------------------
	.section	.nv.constant4,"a",@progbits
	.align	8
	.align		8
.nv.constant4:
        /*0000*/ 	.dword	vprintf
	.align		8
        /*0008*/ 	.dword	$str
	.align		8
        /*0010*/ 	.dword	$str$1
	.align		8
        /*0018*/ 	.dword	$str$2


//--------------------- .text._Z18multi_block_threadv --------------------------
	.section	.text._Z18multi_block_threadv,"ax",@progbits
	.align	128
        .global         _Z18multi_block_threadv
        .type           _Z18multi_block_threadv,@function
        .size           _Z18multi_block_threadv,(.L_x_5 - _Z18multi_block_threadv)
        .other          _Z18multi_block_threadv,@"STO_CUDA_ENTRY STV_DEFAULT"
_Z18multi_block_threadv:
.text._Z18multi_block_threadv:
[----:B------:R-:W0:Y:S01]  /*0000*/  LDC R1, c[0x0][0x37c] ;  /* 0x0000df00ff017b82 */ /* 0x000e220000000800 */
[----:B------:R-:W1:Y:S01]  /*0010*/  S2R R8, SR_CTAID.X ;  /* 0x0000000000087919 */ /* 0x000e620000002500 */
[----:B0-----:R-:W-:Y:S01]  /*0020*/  VIADD R1, R1, 0xfffffff0 ;  /* 0xfffffff001017836 */ /* 0x001fe20000000000 */
[----:B------:R-:W-:Y:S01]  /*0030*/  MOV R0, 0x0 ;  /* 0x0000000000007802 */ /* 0x000fe20000000f00 */
[----:B------:R-:W0:Y:S01]  /*0040*/  LDCU UR4, c[0x0][0x2f8] ;  /* 0x00005f00ff0477ac */ /* 0x000e220008000800 */
[----:B------:R-:W1:Y:S03]  /*0050*/  S2R R9, SR_CTAID.Y ;  /* 0x0000000000097919 */ /* 0x000e660000002600 */
[----:B------:R2:W3:Y:S01]  /*0060*/  LDC.64 R2, c[0x4][R0] ;  /* 0x0100000000027b82 */ /* 0x0004e20000000a00 */
[----:B------:R-:W4:Y:S01]  /*0070*/  LDCU.64 UR6, c[0x4][0x18] ;  /* 0x01000300ff0677ac */ /* 0x000f220008000a00 */
[----:B------:R-:W1:Y:S01]  /*0080*/  S2R R10, SR_TID.X ;  /* 0x00000000000a7919 */ /* 0x000e620000002100 */
[----:B------:R-:W5:Y:S01]  /*0090*/  LDCU UR5, c[0x0][0x2fc] ;  /* 0x00005f80ff0577ac */ /* 0x000f620008000800 */
[----:B------:R-:W1:Y:S01]  /*00a0*/  S2R R11, SR_TID.Y ;  /* 0x00000000000b7919 */ /* 0x000e620000002200 */
[----:B0-----:R-:W-:Y:S01]  /*00b0*/  IADD3 R6, P0, PT, R1, UR4, RZ ;  /* 0x0000000401067c10 */ /* 0x001fe2000ff1e0ff */
[----:B----4-:R-:W-:Y:S01]  /*00c0*/  IMAD.U32 R4, RZ, RZ, UR6 ;  /* 0x00000006ff047e24 */ /* 0x010fe2000f8e00ff */
[----:B------:R-:W-:-:S03]  /*00d0*/  MOV R5, UR7 ;  /* 0x0000000700057c02 */ /* 0x000fc60008000f00 */
[----:B-----5:R-:W-:Y:S01]  /*00e0*/  IMAD.X R7, RZ, RZ, UR5, P0 ;  /* 0x00000005ff077e24 */ /* 0x020fe200080e06ff */
[----:B-1----:R2:W-:Y:S07]  /*00f0*/  STL.128 [R1], R8 ;  /* 0x0000000801007387 */ /* 0x0025ee0000100c00 */
[----:B------:R-:W-:-:S07]  /*0100*/  LEPC R20, `(.L_x_0) ;  /* 0x000000001014794e */ /* 0x000fce0000000000 */
[----:B--23--:R-:W-:Y:S05]  /*0110*/  CALL.ABS.NOINC R2 ;  /* 0x0000000002007343 */ /* 0x00cfea0003c00000 */
.L_x_0:
[----:B------:R-:W-:Y:S05]  /*0120*/  EXIT ;  /* 0x000000000000794d */ /* 0x000fea0003800000 */
.L_x_1:
[----:B------:R-:W-:-:S00]  /*0130*/  BRA `(.L_x_1) ;  /* 0xfffffffc00fc7947 */ /* 0x000fc0000383ffff */
[----:B------:R-:W-:-:S00]  /*0140*/  NOP ;  /* 0x0000000000007918 */ /* 0x000fc00000000000 */
        /* <DEDUP_REMOVED lines=11> */
.L_x_5:


//--------------------- .text._Z14blockandthreadv --------------------------
	.section	.text._Z14blockandthreadv,"ax",@progbits
	.align	128
        .global         _Z14blockandthreadv
        .type           _Z14blockandthreadv,@function
        .size           _Z14blockandthreadv,(.L_x_6 - _Z14blockandthreadv)
        .other          _Z14blockandthreadv,@"STO_CUDA_ENTRY STV_DEFAULT"
_Z14blockandthreadv:
.text._Z14blockandthreadv:
[----:B------:R-:W0:Y:S01]  /*0000*/  LDC R1, c[0x0][0x37c] ;  /* 0x0000df00ff017b82 */ /* 0x000e220000000800 */
[----:B------:R-:W1:Y:S01]  /*0010*/  S2R R17, SR_TID.X ;  /* 0x0000000000117919 */ /* 0x000e620000002100 */
[----:B------:R-:W2:Y:S01]  /*0020*/  LDCU UR4, c[0x0][0x2f8] ;  /* 0x00005f00ff0477ac */ /* 0x000ea20008000800 */
[----:B0-----:R-:W-:Y:S01]  /*0030*/  VIADD R1, R1, 0xfffffff0 ;  /* 0xfffffff001017836 */ /* 0x001fe20000000000 */
[----:B------:R-:W-:Y:S01]  /*0040*/  MOV R18, 0x0 ;  /* 0x0000000000127802 */ /* 0x000fe20000000f00 */
[----:B------:R-:W0:Y:S01]  /*0050*/  S2R R16, SR_TID.Y ;  /* 0x0000000000107919 */ /* 0x000e220000002200 */
[----:B------:R-:W3:Y:S02]  /*0060*/  LDCU UR5, c[0x0][0x2fc] ;  /* 0x00005f80ff0577ac */ /* 0x000ee40008000800 */
[----:B------:R4:W5:Y:S01]  /*0070*/  LDC.64 R8, c[0x4][R18] ;  /* 0x0100000012087b82 */ /* 0x0009620000000a00 */
[----:B------:R-:W1:Y:S01]  /*0080*/  LDCU.64 UR8, c[0x4][0x8] ;  /* 0x01000100ff0877ac */ /* 0x000e620008000a00 */
[----:B------:R-:W0:Y:S01]  /*0090*/  LDCU UR6, c[0x0][0x360] ;  /* 0x00006c00ff0677ac */ /* 0x000e220008000800 */
[----:B--2---:R-:W-:-:S04]  /*00a0*/  IADD3 R19, P0, PT, R1, UR4, RZ ;  /* 0x0000000401137c10 */ /* 0x004fc8000ff1e0ff */
[----:B---3--:R-:W-:Y:S02]  /*00b0*/  IADD3.X R22, PT, PT, RZ, UR5, RZ, P0, !PT ;  /* 0x00000005ff167c10 */ /* 0x008fe400087fe4ff */
[----:B------:R-:W-:Y:S01]  /*00c0*/  MOV R6, R19 ;  /* 0x0000001300067202 */ /* 0x000fe20000000f00 */
[----:B-1----:R-:W-:Y:S02]  /*00d0*/  IMAD.U32 R4, RZ, RZ, UR8 ;  /* 0x00000008ff047e24 */ /* 0x002fe4000f8e00ff */
[----:B------:R-:W-:Y:S02]  /*00e0*/  IMAD.U32 R5, RZ, RZ, UR9 ;  /* 0x00000009ff057e24 */ /* 0x000fe4000f8e00ff */
[----:B------:R-:W-:Y:S01]  /*00f0*/  IMAD.MOV.U32 R7, RZ, RZ, R22 ;  /* 0x000000ffff077224 */ /* 0x000fe200078e0016 */
[----:B------:R4:W-:Y:S01]  /*0100*/  STL [R1], R17 ;  /* 0x0000001101007387 */ /* 0x0009e20000100800 */
[----:B0-----:R-:W-:-:S07]  /*0110*/  IMAD R2, R16, UR6, R17 ;  /* 0x0000000610027c24 */ /* 0x001fce000f8e0211 */
[----:B------:R-:W-:-:S07]  /*0120*/  LEPC R20, `(.L_x_2) ;  /* 0x000000001014794e */ /* 0x000fce0000000000 */
[----:B----45:R-:W-:Y:S05]  /*0130*/  CALL.ABS.NOINC R8 ;  /* 0x0000000008007343 */ /* 0x030fea0003c00000 */
.L_x_2:
[----:B------:R0:W-:Y:S01]  /*0140*/  STL.64 [R1], R16 ;  /* 0x0000001001007387 */ /* 0x0001e20000100a00 */
[----:B------:R0:W1:Y:S01]  /*0150*/  LDC.64 R8, c[0x4][R18] ;  /* 0x0100000012087b82 */ /* 0x0000620000000a00 */
[----:B------:R-:W2:Y:S01]  /*0160*/  LDCU.64 UR4, c[0x4][0x10] ;  /* 0x01000200ff0477ac */ /* 0x000ea20008000a00 */
[----:B------:R-:W-:Y:S01]  /*0170*/  MOV R6, R19 ;  /* 0x0000001300067202 */ /* 0x000fe20000000f00 */
[----:B------:R0:W-:Y:S01]  /*0180*/  STL [R1+0x8], R2 ;  /* 0x0000080201007387 */ /* 0x0001e20000100800 */
[----:B------:R-:W-:Y:S01]  /*0190*/  IMAD.MOV.U32 R7, RZ, RZ, R22 ;  /* 0x000000ffff077224 */ /* 0x000fe200078e0016 */
[----:B--2---:R-:W-:Y:S01]  /*01a0*/  MOV R4, UR4 ;  /* 0x0000000400047c02 */ /* 0x004fe20008000f00 */
[----:B0-----:R-:W-:-:S07]  /*01b0*/  IMAD.U32 R5, RZ, RZ, UR5 ;  /* 0x00000005ff057e24 */ /* 0x001fce000f8e00ff */
[----:B------:R-:W-:-:S07]  /*01c0*/  LEPC R20, `(.L_x_3) ;  /* 0x000000001014794e */ /* 0x000fce0000000000 */
[----:B-1----:R-:W-:Y:S05]  /*01d0*/  CALL.ABS.NOINC R8 ;  /* 0x0000000008007343 */ /* 0x002fea0003c00000 */
.L_x_3:
[----:B------:R-:W-:Y:S05]  /*01e0*/  EXIT ;  /* 0x000000000000794d */ /* 0x000fea0003800000 */
.L_x_4:
        /* <DEDUP_REMOVED lines=9> */
.L_x_6:


//--------------------- .nv.global.init           --------------------------
	.section	.nv.global.init,"aw",@progbits
.nv.global.init:
	.type		$str,@object
	.size		$str,($str$2 - $str)
$str:
        /*0000*/ 	.byte	0x31, 0x44, 0x20, 0x50, 0x6f, 0x73, 0x69, 0x74, 0x69, 0x6f, 0x6e, 0x5b, 0x25, 0x64, 0x5d, 0x00
	.type		$str$2,@object
	.size		$str$2,($str$1 - $str$2)
$str$2:
        /*0010*/ 	.byte	0x42, 0x6c, 0x6f, 0x63, 0x6b, 0x5b, 0x25, 0x64, 0x2c, 0x25, 0x64, 0x5d, 0x2c, 0x20, 0x54, 0x68
        /*0020*/ 	.byte	0x72, 0x65, 0x61, 0x64, 0x5b, 0x25, 0x64, 0x2c, 0x25, 0x64, 0x5d, 0x0a, 0x00
	.type		$str$1,@object
	.size		$str$1,(.L_1 - $str$1)
$str$1:
        /*002d*/ 	.byte	0x32, 0x44, 0x20, 0x50, 0x6f, 0x73, 0x69, 0x74, 0x69, 0x6f, 0x6e, 0x5b, 0x25, 0x64, 0x2c, 0x25
        /*003d*/ 	.byte	0x64, 0x5d, 0x20, 0x2d, 0x3e, 0x20, 0x31, 0x44, 0x20, 0x49, 0x6e, 0x64, 0x65, 0x78, 0x3a, 0x20
        /*004d*/ 	.byte	0x25, 0x64, 0x0a, 0x00
.L_1:


//--------------------- .nv.shared.reserved.0     --------------------------
	.section	.nv.shared.reserved.0,"aw",@nobits
	.weak		__nv_reservedSMEM_offset_0_alias
	.size		__nv_reservedSMEM_offset_0_alias, 0, 64
	.other		__nv_reservedSMEM_offset_0_alias,@"STO_CUDA_RESERVED_SHARED STV_DEFAULT"
__nv_reservedSMEM_offset_0_alias:
	.zero		0
	.zero		64


//--------------------- .nv.constant0._Z18multi_block_threadv --------------------------
	.section	.nv.constant0._Z18multi_block_threadv,"a",@progbits
	.sectionflags	@""
	.align	4
.nv.constant0._Z18multi_block_threadv:
	.zero		896


//--------------------- .nv.constant0._Z14blockandthreadv --------------------------
	.section	.nv.constant0._Z14blockandthreadv,"a",@progbits
	.sectionflags	@""
	.align	4
.nv.constant0._Z14blockandthreadv:
	.zero		896


//--------------------- SYMBOLS --------------------------

	.type		.nv.reservedSmem.offset0,@object
	.size		.nv.reservedSmem.offset0,0x4
	.type		vprintf,@function
